//
// Generated by NVIDIA NVVM Compiler
//
// Compiler Build ID: CL-36424714
// Cuda compilation tools, release 13.0, V13.0.88
// Based on NVVM 20.0.0
//

.version 9.0
.target sm_100
.address_size 64

	// .globl	_Z11printNumberv
.extern .func  (.param .b32 func_retval0) vprintf
(
	.param .b64 vprintf_param_0,
	.param .b64 vprintf_param_1
)
;
.global .align 1 .b8 $str[22] = {32, 71, 80, 85, 32, 45, 32, 105, 116, 101, 114, 97, 116, 105, 111, 110, 61, 32, 37, 100, 10};

.visible .entry _Z11printNumberv()
{
	.local .align 8 .b8 	__local_depot0[8];
	.reg .b64 	%SP;
	.reg .b64 	%SPL;
	.reg .b32 	%r<4>;
	.reg .b64 	%rd<5>;

	mov.u64 	%SPL, __local_depot0;
	cvta.local.u64 	%SP, %SPL;
	add.u64 	%rd1, %SP, 0;
	add.u64 	%rd2, %SPL, 0;
	mov.u32 	%r1, %tid.x;
	st.local.u32 	[%rd2], %r1;
	mov.u64 	%rd3, $str;
	cvta.global.u64 	%rd4, %rd3;
	{ // callseq 0, 0
	.param .b64 param0;
	st.param.b64 	[param0], %rd4;
	.param .b64 param1;
	st.param.b64 	[param1], %rd1;
	.param .b32 retval0;
	call.uni (retval0), 
	vprintf, 
	(
	param0, 
	param1
	);
	ld.param.b32 	%r2, [retval0];
	} // callseq 0
	ret;

}


// ===== COMPILED SASS (sm_100) =====

	.target	sm_100

	.elftype	@"ET_EXEC"


//--------------------- .note.nv.tkinfo           --------------------------
	.section	.note.nv.tkinfo,"",@"SHT_NOTE"
	.sectionflags	@"SHF_NOTE_NV_TKINFO"
	.tkinfo
        /*0018*/ 	.word	0x00000002
        /*0030*/ 	.string	""
        /*0030*/ 	.string	"ptxas"
        /*0030*/ 	.string	"Cuda compilation tools, release 13.0, V13.0.88"
        /*0030*/ 	.string	"Build cuda_13.0.r13.0/compiler.36424714_0"
        /*0030*/ 	.string	"-arch sm_100 -m 64 "



//--------------------- .note.nv.cuinfo           --------------------------
	.section	.note.nv.cuinfo,"",@"SHT_NOTE"
	.sectionflags	@"SHF_NOTE_NV_CUINFO"
        /*0018*/ 	.short	0x0002
        /*001a*/ 	.short	0x0064
        /*001c*/ 	.short	0x0082
	.zero		2


//--------------------- .nv.info                  --------------------------
	.section	.nv.info,"",@"SHT_CUDA_INFO"
	.align	4


	//----- nvinfo : EIATTR_REGCOUNT
	.align		4
        /*0000*/ 	.byte	0x04, 0x2f
        /*0002*/ 	.short	(.L_2 - .L_1)
	.align		4
.L_1:
        /*0004*/ 	.word	index@(_Z11printNumberv)
        /*0008*/ 	.word	0x00000018


	//----- nvinfo : EIATTR_FRAME_SIZE
	.align		4
.L_2:
        /*000c*/ 	.byte	0x04, 0x11
        /*000e*/ 	.short	(.L_4 - .L_3)
	.align		4
.L_3:
        /*0010*/ 	.word	index@(_Z11printNumberv)
        /*0014*/ 	.word	0x00000008


	//----- nvinfo : EIATTR_MIN_STACK_SIZE
	.align		4
.L_4:
        /*0018*/ 	.byte	0x04, 0x12
        /*001a*/ 	.short	(.L_6 - .L_5)
	.align		4
.L_5:
        /*001c*/ 	.word	index@(_Z11printNumberv)
        /*0020*/ 	.word	0x00000008
.L_6:


//--------------------- .nv.compat                --------------------------
	.section	.nv.compat,"",@"SHT_CUDA_COMPAT_INFO"
	.align	4
        /*0000*/ 	.byte	0x02, 0x09, 0x00, 0x00, 0x02, 0x02, 0x01, 0x00, 0x02, 0x05, 0x05, 0x00, 0x03, 0x07, 0x01, 0x01
        /*0010*/ 	.byte	0x02, 0x03, 0x00, 0x00, 0x02, 0x06, 0x01, 0x00, 0x04, 0x0b, 0x08, 0x00, 0x09, 0x00, 0x00, 0x00
        /*0020*/ 	.byte	0x00, 0x00, 0x00, 0x00


//--------------------- .nv.info._Z11printNumberv --------------------------
	.section	.nv.info._Z11printNumberv,"",@"SHT_CUDA_INFO"
	.sectionflags	@""
	.align	4


	//----- nvinfo : EIATTR_CUDA_API_VERSION
	.align		4
        /*0000*/ 	.byte	0x04, 0x37
        /*0002*/ 	.short	(.L_8 - .L_7)
.L_7:
        /*0004*/ 	.word	0x00000082


	//----- nvinfo : EIATTR_SPARSE_MMA_MASK
	.align		4
.L_8:
        /*0008*/ 	.byte	0x03, 0x50
        /*000a*/ 	.short	0x0000


	//----- nvinfo : EIATTR_MAXREG_COUNT
	.align		4
        /*000c*/ 	.byte	0x03, 0x1b
        /*000e*/ 	.short	0x00ff


	//----- nvinfo : EIATTR_EXTERNS
	.align		4
        /*0010*/ 	.byte	0x04, 0x0f
        /*0012*/ 	.short	(.L_10 - .L_9)


	//   ....[0]....
	.align		4
.L_9:
        /*0014*/ 	.word	index@(vprintf)


	//----- nvinfo : EIATTR_MERCURY_ISA_VERSION
	.align		4
.L_10:
        /*0018*/ 	.byte	0x03, 0x5f
        /*001a*/ 	.short	0x0101


	//----- nvinfo : EIATTR_VRC_CTA_INIT_COUNT
	.align		4
        /*001c*/ 	.byte	0x02, 0x4a
	.zero		1
	.zero		1


	//----- nvinfo : EIATTR_SYSCALL_OFFSETS
	.align		4
        /*0020*/ 	.byte	0x04, 0x46
        /*0022*/ 	.short	(.L_12 - .L_11)


	//   ....[0]....
.L_11:
        /*0024*/ 	.word	0x000000e0


	//----- nvinfo : EIATTR_EXIT_INSTR_OFFSETS
	.align		4
.L_12:
        /*0028*/ 	.byte	0x04, 0x1c
        /*002a*/ 	.short	(.L_14 - .L_13)


	//   ....[0]....
.L_13:
        /*002c*/ 	.word	0x000000f0


	//----- nvinfo : EIATTR_SW_WAR
	.align		4
.L_14:
        /*0030*/ 	.byte	0x04, 0x36
        /*0032*/ 	.short	(.L_16 - .L_15)
.L_15:
        /*0034*/ 	.word	0x00000008
.L_16:


//--------------------- .nv.callgraph             --------------------------
	.section	.nv.callgraph,"",@"SHT_CUDA_CALLGRAPH"
	.align	4
	.sectionentsize	8
	.align		4
        /*0000*/ 	.word	0x00000000
	.align		4
        /*0004*/ 	.word	0xffffffff
	.align		4
        /*0008*/ 	.word	index@(_Z11printNumberv)
	.align		4
        /*000c*/ 	.word	index@(vprintf)
	.align		4
        /*0010*/ 	.word	0x00000000
	.align		4
        /*0014*/ 	.word	0xfffffffe
	.align		4
        /*0018*/ 	.word	0x00000000
	.align		4
        /*001c*/ 	.word	0xfffffffd
	.align		4
        /*0020*/ 	.word	0x00000000
	.align		4
        /*0024*/ 	.word	0xfffffffc


//--------------------- .nv.constant4             --------------------------
	.section	.nv.constant4,"a",@progbits
	.align	8
	.align		8
.nv.constant4:
        /*0000*/ 	.dword	vprintf
	.align		8
        /*0008*/ 	.dword	$str


//--------------------- .text._Z11printNumberv    --------------------------
	.section	.text._Z11printNumberv,"ax",@progbits
	.align	128
        .global         _Z11printNumberv
        .type           _Z11printNumberv,@function
        .size           _Z11printNumberv,(.L_x_2 - _Z11printNumberv)
        .other          _Z11printNumberv,@"STO_CUDA_ENTRY STV_DEFAULT"
_Z11printNumberv:
.text._Z11printNumberv:
[----:B------:R-:W0:Y:S01]  /*0000*/  LDC R1, c[0x0][0x37c] ;  /* 0x0000df00ff017b82 */ /* 0x000e220000000800 */
[----:B------:R-:W1:Y:S01]  /*0010*/  S2R R8, SR_TID.X ;  /* 0x0000000000087919 */ /* 0x000e620000002100 */
[----:B0-----:R-:W-:Y:S01]  /*0020*/  VIADD R1, R1, 0xfffffff8 ;  /* 0xfffffff801017836 */ /* 0x001fe20000000000 */
[----:B------:R-:W-:Y:S01]  /*0030*/  MOV R0, 0x0 ;  /* 0x0000000000007802 */ /* 0x000fe20000000f00 */
[----:B------:R-:W0:Y:S04]  /*0040*/  LDCU UR4, c[0x0][0x2f8] ;  /* 0x00005f00ff0477ac */ /* 0x000e280008000800 */
[----:B------:R2:W3:Y:S01]  /*0050*/  LDC.64 R2, c[0x4][R0] ;  /* 0x0100000000027b82 */ /* 0x0004e20000000a00 */
[----:B------:R-:W4:Y:S01]  /*0060*/  LDCU.64 UR6, c[0x4][0x8] ;  /* 0x01000100ff0677ac */ /* 0x000f220008000a00 */
[----:B------:R-:W5:Y:S01]  /*0070*/  LDCU UR5, c[0x0][0x2fc] ;  /* 0x00005f80ff0577ac */ /* 0x000f620008000800 */
[----:B0-----:R-:W-:Y:S01]  /*0080*/  IADD3 R6, P0, PT, R1, UR4, RZ ;  /* 0x0000000401067c10 */ /* 0x001fe2000ff1e0ff */
[----:B----4-:R-:W-:Y:S01]  /*0090*/  IMAD.U32 R4, RZ, RZ, UR6 ;  /* 0x00000006ff047e24 */ /* 0x010fe2000f8e00ff */
[----:B------:R-:W-:-:S03]  /*00a0*/  MOV R5, UR7 ;  /* 0x0000000700057c02 */ /* 0x000fc60008000f00 */
[----:B-----5:R-:W-:Y:S01]  /*00b0*/  IMAD.X R7, RZ, RZ, UR5, P0 ;  /* 0x00000005ff077e24 */ /* 0x020fe200080e06ff */
[----:B-1----:R2:W-:Y:S07]  /*00c0*/  STL [R1], R8 ;  /* 0x0000000801007387 */ /* 0x0025ee0000100800 */
[----:B------:R-:W-:-:S07]  /*00d0*/  LEPC R20, `(.L_x_0) ;  /* 0x000000001014794e */ /* 0x000fce0000000000 */
[----:B--23--:R-:W-:Y:S05]  /*00e0*/  CALL.ABS.NOINC R2 ;  /* 0x0000000002007343 */ /* 0x00cfea0003c00000 */
.L_x_0:
[----:B------:R-:W-:Y:S05]  /*00f0*/  EXIT ;  /* 0x000000000000794d */ /* 0x000fea0003800000 */
.L_x_1:
[----:B------:R-:W-:-:S00]  /*0100*/  BRA `(.L_x_1) ;  /* 0xfffffffc00fc7947 */ /* 0x000fc0000383ffff */
[----:B------:R-:W-:-:S00]  /*0110*/  NOP ;  /* 0x0000000000007918 */ /* 0x000fc00000000000 */
        /* <DEDUP_REMOVED lines=14> */
.L_x_2:


//--------------------- .nv.global.init           --------------------------
	.section	.nv.global.init,"aw",@progbits
.nv.global.init:
	.type		$str,@object
	.size		$str,(.L_0 - $str)
$str:
        /*0000*/ 	.byte	0x20, 0x47, 0x50, 0x55, 0x20, 0x2d, 0x20, 0x69, 0x74, 0x65, 0x72, 0x61, 0x74, 0x69, 0x6f, 0x6e
        /*0010*/ 	.byte	0x3d, 0x20, 0x25, 0x64, 0x0a, 0x00
.L_0:


//--------------------- .nv.shared.reserved.0     --------------------------
	.section	.nv.shared.reserved.0,"aw",@nobits
	.weak		__nv_reservedSMEM_offset_0_alias
	.size		__nv_reservedSMEM_offset_0_alias, 0, 64
	.other		__nv_reservedSMEM_offset_0_alias,@"STO_CUDA_RESERVED_SHARED STV_DEFAULT"
__nv_reservedSMEM_offset_0_alias:
	.zero		0
	.zero		64


//--------------------- .nv.constant0._Z11printNumberv --------------------------
	.section	.nv.constant0._Z11printNumberv,"a",@progbits
	.sectionflags	@""
	.align	4
.nv.constant0._Z11printNumberv:
	.zero		896


//--------------------- SYMBOLS --------------------------

	.type		.nv.reservedSmem.offset0,@object
	.size		.nv.reservedSmem.offset0,0x4
	.type		vprintf,@function
